//
// Generated by NVIDIA NVVM Compiler
//
// Compiler Build ID: CL-36424714
// Cuda compilation tools, release 13.0, V13.0.88
// Based on NVVM 20.0.0
//

.version 9.0
.target sm_100
.address_size 64

	// .globl	_Z16my_reduce_kernelPi
.extern .func  (.param .b32 func_retval0) vprintf
(
	.param .b64 vprintf_param_0,
	.param .b64 vprintf_param_1
)
;
// _ZZ16my_reduce_kernelPiE5sdata has been demoted
.global .align 1 .b8 $str[23] = {103, 114, 111, 117, 112, 32, 112, 97, 114, 116, 105, 97, 108, 32, 115, 117, 109, 58, 32, 37, 100, 10};

.visible .entry _Z16my_reduce_kernelPi(
	.param .u64 .ptr .align 1 _Z16my_reduce_kernelPi_param_0
)
{
	.local .align 8 .b8 	__local_depot0[8];
	.reg .b64 	%SP;
	.reg .b64 	%SPL;
	.reg .pred 	%p<6>;
	.reg .b32 	%r<37>;
	.reg .b64 	%rd<9>;
	// demoted variable
	.shared .align 4 .b8 _ZZ16my_reduce_kernelPiE5sdata[1024];
	mov.u64 	%SPL, __local_depot0;
	cvta.local.u64 	%SP, %SPL;
	ld.param.u64 	%rd1, [_Z16my_reduce_kernelPi_param_0];
	cvta.to.global.u64 	%rd2, %rd1;
	mov.u32 	%r16, %ctaid.x;
	shl.b32 	%r17, %r16, 8;
	mov.u32 	%r18, %tid.x;
	add.s32 	%r19, %r17, %r18;
	// begin inline asm
	mov.u32 %r14, %laneid;
	// end inline asm
	and.b32  	%r20, %r14, -16;
	mov.b32 	%r21, 65535;
	shl.b32 	%r1, %r21, %r20;
	shl.b32 	%r22, %r18, 2;
	and.b32  	%r23, %r22, 4032;
	mov.u32 	%r24, _ZZ16my_reduce_kernelPiE5sdata;
	add.s32 	%r25, %r24, %r23;
	mul.wide.u32 	%rd3, %r19, 4;
	add.s64 	%rd4, %rd2, %rd3;
	ld.global.u32 	%r34, [%rd4];
	// begin inline asm
	mov.u32 %r15, %lanemask_lt;
	// end inline asm
	and.b32  	%r3, %r15, %r1;
	popc.b32 	%r4, %r3;
	shl.b32 	%r26, %r4, 2;
	add.s32 	%r5, %r25, %r26;
	st.shared.u32 	[%r5], %r34;
	bar.warp.sync 	%r1;
	setp.gt.u32 	%p1, %r4, 7;
	@%p1 bra 	$L__BB0_2;
	ld.shared.u32 	%r27, [%r5+32];
	add.s32 	%r34, %r27, %r34;
$L__BB0_2:
	bar.warp.sync 	%r1;
	st.shared.u32 	[%r5], %r34;
	bar.warp.sync 	%r1;
	setp.gt.u32 	%p2, %r4, 3;
	@%p2 bra 	$L__BB0_4;
	ld.shared.u32 	%r28, [%r5+16];
	add.s32 	%r34, %r28, %r34;
$L__BB0_4:
	bar.warp.sync 	%r1;
	st.shared.u32 	[%r5], %r34;
	bar.warp.sync 	%r1;
	setp.gt.u32 	%p3, %r4, 1;
	@%p3 bra 	$L__BB0_6;
	ld.shared.u32 	%r29, [%r5+8];
	add.s32 	%r34, %r29, %r34;
$L__BB0_6:
	bar.warp.sync 	%r1;
	st.shared.u32 	[%r5], %r34;
	bar.warp.sync 	%r1;
	setp.ne.s32 	%p4, %r3, 0;
	@%p4 bra 	$L__BB0_8;
	ld.shared.u32 	%r30, [%r5+4];
	add.s32 	%r34, %r30, %r34;
$L__BB0_8:
	setp.ne.s32 	%p5, %r3, 0;
	bar.warp.sync 	%r1;
	@%p5 bra 	$L__BB0_10;
	add.u64 	%rd5, %SP, 0;
	add.u64 	%rd6, %SPL, 0;
	st.local.u32 	[%rd6], %r34;
	mov.u64 	%rd7, $str;
	cvta.global.u64 	%rd8, %rd7;
	{ // callseq 0, 0
	.param .b64 param0;
	st.param.b64 	[param0], %rd8;
	.param .b64 param1;
	st.param.b64 	[param1], %rd5;
	.param .b32 retval0;
	call.uni (retval0), 
	vprintf, 
	(
	param0, 
	param1
	);
	ld.param.b32 	%r31, [retval0];
	} // callseq 0
$L__BB0_10:
	ret;

}


// ===== COMPILED SASS (sm_100) =====

	.target	sm_100

	.elftype	@"ET_EXEC"


//--------------------- .note.nv.tkinfo           --------------------------
	.section	.note.nv.tkinfo,"",@"SHT_NOTE"
	.sectionflags	@"SHF_NOTE_NV_TKINFO"
	.tkinfo
        /*0018*/ 	.word	0x00000002
        /*0030*/ 	.string	""
        /*0030*/ 	.string	"ptxas"
        /*0030*/ 	.string	"Cuda compilation tools, release 13.0, V13.0.88"
        /*0030*/ 	.string	"Build cuda_13.0.r13.0/compiler.36424714_0"
        /*0030*/ 	.string	"-arch sm_100 -m 64 "



//--------------------- .note.nv.cuinfo           --------------------------
	.section	.note.nv.cuinfo,"",@"SHT_NOTE"
	.sectionflags	@"SHF_NOTE_NV_CUINFO"
        /*0018*/ 	.short	0x0002
        /*001a*/ 	.short	0x0064
        /*001c*/ 	.short	0x0082
	.zero		2


//--------------------- .nv.info                  --------------------------
	.section	.nv.info,"",@"SHT_CUDA_INFO"
	.align	4


	//----- nvinfo : EIATTR_REGCOUNT
	.align		4
        /*0000*/ 	.byte	0x04, 0x2f
        /*0002*/ 	.short	(.L_2 - .L_1)
	.align		4
.L_1:
        /*0004*/ 	.word	index@(_Z16my_reduce_kernelPi)
        /*0008*/ 	.word	0x00000018


	//----- nvinfo : EIATTR_FRAME_SIZE
	.align		4
.L_2:
        /*000c*/ 	.byte	0x04, 0x11
        /*000e*/ 	.short	(.L_4 - .L_3)
	.align		4
.L_3:
        /*0010*/ 	.word	index@(_Z16my_reduce_kernelPi)
        /*0014*/ 	.word	0x00000008


	//----- nvinfo : EIATTR_MIN_STACK_SIZE
	.align		4
.L_4:
        /*0018*/ 	.byte	0x04, 0x12
        /*001a*/ 	.short	(.L_6 - .L_5)
	.align		4
.L_5:
        /*001c*/ 	.word	index@(_Z16my_reduce_kernelPi)
        /*0020*/ 	.word	0x00000008
.L_6:


//--------------------- .nv.compat                --------------------------
	.section	.nv.compat,"",@"SHT_CUDA_COMPAT_INFO"
	.align	4
        /*0000*/ 	.byte	0x02, 0x09, 0x00, 0x00, 0x02, 0x02, 0x01, 0x00, 0x02, 0x05, 0x05, 0x00, 0x03, 0x07, 0x01, 0x01
        /*0010*/ 	.byte	0x02, 0x03, 0x00, 0x00, 0x02, 0x06, 0x01, 0x00, 0x04, 0x0b, 0x08, 0x00, 0x09, 0x00, 0x00, 0x00
        /*0020*/ 	.byte	0x00, 0x00, 0x00, 0x00


//--------------------- .nv.info._Z16my_reduce_kernelPi --------------------------
	.section	.nv.info._Z16my_reduce_kernelPi,"",@"SHT_CUDA_INFO"
	.sectionflags	@""
	.align	4


	//----- nvinfo : EIATTR_CUDA_API_VERSION
	.align		4
        /*0000*/ 	.byte	0x04, 0x37
        /*0002*/ 	.short	(.L_8 - .L_7)
.L_7:
        /*0004*/ 	.word	0x00000082


	//----- nvinfo : EIATTR_KPARAM_INFO
	.align		4
.L_8:
        /*0008*/ 	.byte	0x04, 0x17
        /*000a*/ 	.short	(.L_10 - .L_9)
.L_9:
        /*000c*/ 	.word	0x00000000
        /*0010*/ 	.short	0x0000
        /*0012*/ 	.short	0x0000
        /*0014*/ 	.byte	0x00, 0xf5, 0x21, 0x00


	//----- nvinfo : EIATTR_SPARSE_MMA_MASK
	.align		4
.L_10:
        /*0018*/ 	.byte	0x03, 0x50
        /*001a*/ 	.short	0x0000


	//----- nvinfo : EIATTR_MAXREG_COUNT
	.align		4
        /*001c*/ 	.byte	0x03, 0x1b
        /*001e*/ 	.short	0x00ff


	//----- nvinfo : EIATTR_EXTERNS
	.align		4
        /*0020*/ 	.byte	0x04, 0x0f
        /*0022*/ 	.short	(.L_12 - .L_11)


	//   ....[0]....
	.align		4
.L_11:
        /*0024*/ 	.word	index@(vprintf)


	//----- nvinfo : EIATTR_MERCURY_ISA_VERSION
	.align		4
.L_12:
        /*0028*/ 	.byte	0x03, 0x5f
        /*002a*/ 	.short	0x0101


	//----- nvinfo : EIATTR_INT_WARP_WIDE_INSTR_OFFSETS
	.align		4
        /*002c*/ 	.byte	0x04, 0x31
        /*002e*/ 	.short	(.L_14 - .L_13)


	//   ....[0]....
.L_13:
        /*0030*/ 	.word	0x000000e0


	//   ....[1]....
        /*0034*/ 	.word	0x00000180


	//   ....[2]....
        /*0038*/ 	.word	0x00000190


	//----- nvinfo : EIATTR_COOP_GROUP_MASK_REGIDS
	.align		4
.L_14:
        /*003c*/ 	.byte	0x04, 0x29
        /*003e*/ 	.short	(.L_16 - .L_15)


	//   ....[0]....
.L_15:
        /*0040*/ 	.word	0x0500000f


	//   ....[1]....
        /*0044*/ 	.word	0x0500000f


	//   ....[2]....
        /*0048*/ 	.word	0x0500000f


	//   ....[3]....
        /*004c*/ 	.word	0x0500000f


	//   ....[4]....
        /*0050*/ 	.word	0x0500000f


	//   ....[5]....
        /*0054*/ 	.word	0x0500000f


	//   ....[6]....
        /*0058*/ 	.word	0x0500000f


	//   ....[7]....
        /*005c*/ 	.word	0x0500000f


	//   ....[8]....
        /*0060*/ 	.word	0x0500000f


	//   ....[9]....
        /*0064*/ 	.word	0x0500000f


	//   ....[10]....
        /*0068*/ 	.word	0x0500000f


	//   ....[11]....
        /*006c*/ 	.word	0x0500000f


	//   ....[12]....
        /*0070*/ 	.word	0x0500000f


	//   ....[13]....
        /*0074*/ 	.word	0x0500000f


	//   ....[14]....
        /*0078*/ 	.word	0x0500000f


	//   ....[15]....
        /*007c*/ 	.word	0x0500000f


	//----- nvinfo : EIATTR_COOP_GROUP_INSTR_OFFSETS
	.align		4
.L_16:
        /*0080*/ 	.byte	0x04, 0x28
        /*0082*/ 	.short	(.L_18 - .L_17)


	//   ....[0]....
.L_17:
        /*0084*/ 	.word	0x00000220


	//   ....[1]....
        /*0088*/ 	.word	0x00000270


	//   ....[2]....
        /*008c*/ 	.word	0x00000290


	//   ....[3]....
        /*0090*/ 	.word	0x000002e0


	//   ....[4]....
        /*0094*/ 	.word	0x00000300


	//   ....[5]....
        /*0098*/ 	.word	0x00000350


	//   ....[6]....
        /*009c*/ 	.word	0x00000370


	//   ....[7]....
        /*00a0*/ 	.word	0x000003b0


	//   ....[8]....
        /*00a4*/ 	.word	0x00000490


	//   ....[9]....
        /*00a8*/ 	.word	0x00000520


	//   ....[10]....
        /*00ac*/ 	.word	0x00000580


	//   ....[11]....
        /*00b0*/ 	.word	0x00000610


	//   ....[12]....
        /*00b4*/ 	.word	0x00000670


	//   ....[13]....
        /*00b8*/ 	.word	0x00000700


	//   ....[14]....
        /*00bc*/ 	.word	0x00000760


	//   ....[15]....
        /*00c0*/ 	.word	0x000007e0


	//----- nvinfo : EIATTR_VRC_CTA_INIT_COUNT
	.align		4
.L_18:
        /*00c4*/ 	.byte	0x02, 0x4a
	.zero		1
	.zero		1


	//----- nvinfo : EIATTR_SYSCALL_OFFSETS
	.align		4
        /*00c8*/ 	.byte	0x04, 0x46
        /*00ca*/ 	.short	(.L_20 - .L_19)


	//   ....[0]....
.L_19:
        /*00cc*/ 	.word	0x00000440


	//----- nvinfo : EIATTR_EXIT_INSTR_OFFSETS
	.align		4
.L_20:
        /*00d0*/ 	.byte	0x04, 0x1c
        /*00d2*/ 	.short	(.L_22 - .L_21)


	//   ....[0]....
.L_21:
        /*00d4*/ 	.word	0x000003c0


	//   ....[1]....
        /*00d8*/ 	.word	0x00000450


	//----- nvinfo : EIATTR_CRS_STACK_SIZE
	.align		4
.L_22:
        /*00dc*/ 	.byte	0x04, 0x1e
        /*00de*/ 	.short	(.L_24 - .L_23)
.L_23:
        /*00e0*/ 	.word	0x00000000


	//----- nvinfo : EIATTR_CBANK_PARAM_SIZE
	.align		4
.L_24:
        /*00e4*/ 	.byte	0x03, 0x19
        /*00e6*/ 	.short	0x0008


	//----- nvinfo : EIATTR_PARAM_CBANK
	.align		4
        /*00e8*/ 	.byte	0x04, 0x0a
        /*00ea*/ 	.short	(.L_26 - .L_25)
	.align		4
.L_25:
        /*00ec*/ 	.word	index@(.nv.constant0._Z16my_reduce_kernelPi)
        /*00f0*/ 	.short	0x0380
        /*00f2*/ 	.short	0x0008


	//----- nvinfo : EIATTR_SW_WAR
	.align		4
.L_26:
        /*00f4*/ 	.byte	0x04, 0x36
        /*00f6*/ 	.short	(.L_28 - .L_27)
.L_27:
        /*00f8*/ 	.word	0x00000008
.L_28:


//--------------------- .nv.callgraph             --------------------------
	.section	.nv.callgraph,"",@"SHT_CUDA_CALLGRAPH"
	.align	4
	.sectionentsize	8
	.align		4
        /*0000*/ 	.word	0x00000000
	.align		4
        /*0004*/ 	.word	0xffffffff
	.align		4
        /*0008*/ 	.word	index@(_Z16my_reduce_kernelPi)
	.align		4
        /*000c*/ 	.word	index@(vprintf)
	.align		4
        /*0010*/ 	.word	0x00000000
	.align		4
        /*0014*/ 	.word	0xfffffffe
	.align		4
        /*0018*/ 	.word	0x00000000
	.align		4
        /*001c*/ 	.word	0xfffffffd
	.align		4
        /*0020*/ 	.word	0x00000000
	.align		4
        /*0024*/ 	.word	0xfffffffc


//--------------------- .nv.constant4             --------------------------
	.section	.nv.constant4,"a",@progbits
	.align	8
	.align		8
.nv.constant4:
        /*0000*/ 	.dword	vprintf
	.align		8
        /*0008*/ 	.dword	$str


//--------------------- .text._Z16my_reduce_kernelPi --------------------------
	.section	.text._Z16my_reduce_kernelPi,"ax",@progbits
	.align	128
        .global         _Z16my_reduce_kernelPi
        .type           _Z16my_reduce_kernelPi,@function
        .size           _Z16my_reduce_kernelPi,(.L_x_20 - _Z16my_reduce_kernelPi)
        .other          _Z16my_reduce_kernelPi,@"STO_CUDA_ENTRY STV_DEFAULT"
_Z16my_reduce_kernelPi:
.text._Z16my_reduce_kernelPi:
[----:B------:R-:W0:Y:S01]  /*0000*/  LDC R1, c[0x0][0x37c] ;  /* 0x0000df00ff017b82 */ /* 0x000e220000000800 */
[----:B------:R-:W1:Y:S07]  /*0010*/  S2R R5, SR_CTAID.X ;  /* 0x0000000000057919 */ /* 0x000e6e0000002500 */
[----:B------:R-:W2:Y:S01]  /*0020*/  LDC.64 R2, c[0x0][0x380] ;  /* 0x0000e000ff027b82 */ /* 0x000ea20000000a00 */
[----:B------:R-:W3:Y:S01]  /*0030*/  LDCU.64 UR4, c[0x0][0x358] ;  /* 0x00006b00ff0477ac */ /* 0x000ee20008000a00 */
[----:B0-----:R-:W-:Y:S01]  /*0040*/  VIADD R1, R1, 0xfffffff8 ;  /* 0xfffffff801017836 */ /* 0x001fe20000000000 */
[----:B------:R-:W1:Y:S02]  /*0050*/  S2R R0, SR_TID.X ;  /* 0x0000000000007919 */ /* 0x000e640000002100 */
[----:B-1----:R-:W-:-:S04]  /*0060*/  IMAD R5, R5, 0x100, R0 ;  /* 0x0000010005057824 */ /* 0x002fc800078e0200 */
[----:B--2---:R-:W-:-:S06]  /*0070*/  IMAD.WIDE.U32 R2, R5, 0x4, R2 ;  /* 0x0000000405027825 */ /* 0x004fcc00078e0002 */
[----:B---3--:R0:W2:Y:S01]  /*0080*/  LDG.E R3, desc[UR4][R2.64] ;  /* 0x0000000402037981 */ /* 0x0080a2000c1e1900 */
[----:B------:R-:W1:Y:S01]  /*0090*/  S2UR UR5, SR_CgaCtaId ;  /* 0x00000000000579c3 */ /* 0x000e620000008800 */
[----:B------:R-:W-:Y:S01]  /*00a0*/  IMAD.MOV.U32 R6, RZ, RZ, 0xffff ;  /* 0x0000ffffff067424 */ /* 0x000fe200078e00ff */
[----:B------:R-:W-:Y:S01]  /*00b0*/  UMOV UR4, 0x400 ;  /* 0x0000040000047882 */ /* 0x000fe20000000000 */
[----:B------:R-:W3:Y:S01]  /*00c0*/  S2R R15, SR_LANEID ;  /* 0x00000000000f7919 */ /* 0x000ee20000000000 */
[----:B------:R-:W-:Y:S01]  /*00d0*/  IMAD.SHL.U32 R0, R0, 0x4, RZ ;  /* 0x0000000400007824 */ /* 0x000fe200078e00ff */
[----:B------:R-:W-:Y:S01]  /*00e0*/  VOTEU.ANY UR7, UPT, PT ;  /* 0x0000000000077886 */ /* 0x000fe200038e0100 */
[----:B------:R-:W4:Y:S03]  /*00f0*/  S2R R4, SR_LTMASK ;  /* 0x0000000000047919 */ /* 0x000f260000003900 */
[----:B------:R-:W-:Y:S01]  /*0100*/  LOP3.LUT R0, R0, 0xfc0, RZ, 0xc0, !PT ;  /* 0x00000fc000007812 */ /* 0x000fe200078ec0ff */
[----:B-1----:R-:W-:Y:S01]  /*0110*/  ULEA UR4, UR5, UR4, 0x18 ;  /* 0x0000000405047291 */ /* 0x002fe2000f8ec0ff */
[----:B------:R-:W1:Y:S05]  /*0120*/  LDCU UR5, c[0x0][0x2fc] ;  /* 0x00005f80ff0577ac */ /* 0x000e6a0008000800 */
[----:B------:R-:W-:-:S02]  /*0130*/  IADD3 R0, PT, PT, R0, UR4, RZ ;  /* 0x0000000400007c10 */ /* 0x000fc4000fffe0ff */
[----:B---3--:R-:W-:-:S03]  /*0140*/  LOP3.LUT R15, R15, 0xfffffff0, RZ, 0xc0, !PT ;  /* 0xfffffff00f0f7812 */ /* 0x008fc600078ec0ff */
[----:B------:R-:W3:Y:S01]  /*0150*/  LDCU UR4, c[0x0][0x2f8] ;  /* 0x00005f00ff0477ac */ /* 0x000ee20008000800 */
[----:B------:R-:W-:-:S04]  /*0160*/  SHF.L.U32 R15, R6, R15, RZ ;  /* 0x0000000f060f7219 */ /* 0x000fc800000006ff */
[----:B----4-:R-:W-:Y:S01]  /*0170*/  LOP3.LUT R4, R4, R15, RZ, 0xc0, !PT ;  /* 0x0000000f04047212 */ /* 0x010fe200078ec0ff */
[----:B0-----:R-:W0:Y:S08]  /*0180*/  MATCH.ANY R2, R15 ;  /* 0x000000000f0273a1 */ /* 0x001e3000000e8000 */
[----:B------:R-:W4:Y:S01]  /*0190*/  REDUX.OR UR6, R15 ;  /* 0x000000000f0673c4 */ /* 0x000f220000004000 */
[----:B------:R-:W5:Y:S01]  /*01a0*/  POPC R5, R4 ;  /* 0x0000000400057309 */ /* 0x000f620000000000 */
[----:B---3--:R-:W-:-:S05]  /*01b0*/  IADD3 R6, P0, PT, R1, UR4, RZ ;  /* 0x0000000401067c10 */ /* 0x008fca000ff1e0ff */
[----:B-1----:R-:W-:Y:S02]  /*01c0*/  IMAD.X R7, RZ, RZ, UR5, P0 ;  /* 0x00000005ff077e24 */ /* 0x002fe400080e06ff */
[----:B-----5:R-:W-:Y:S01]  /*01d0*/  IMAD R0, R5, 0x4, R0 ;  /* 0x0000000405007824 */ /* 0x020fe200078e0200 */
[----:B0-----:R-:W-:-:S04]  /*01e0*/  LOP3.LUT P1, RZ, R15, UR7, R2, 0x40, !PT ;  /* 0x000000070fff7c12 */ /* 0x001fc8000f824002 */
[----:B--2---:R0:W-:Y:S09]  /*01f0*/  STS [R0], R3 ;  /* 0x0000000300007388 */ /* 0x0041f20000000800 */
[----:B----4-:R-:W-:Y:S05]  /*0200*/  @!P1 BRA.DIV UR6, `(.L_x_0) ;  /* 0x0000000206949947 */ /* 0x010fea000b800000 */
[C---:B------:R-:W-:Y:S01]  /*0210*/  ISETP.GT.U32.AND P1, PT, R5.reuse, 0x7, PT ;  /* 0x000000070500780c */ /* 0x040fe20003f24070 */
[----:B------:R-:W-:Y:S01]  /*0220*/  NOP ;  /* 0x0000000000007918 */ /* 0x000fe20000000000 */
[----:B------:R-:W-:-:S11]  /*0230*/  ISETP.GT.U32.AND P0, PT, R5, 0x3, PT ;  /* 0x000000030500780c */ /* 0x000fd60003f04070 */
[----:B------:R-:W1:Y:S02]  /*0240*/  @!P1 LDS R2, [R0+0x20] ;  /* 0x0000200000029984 */ /* 0x000e640000000800 */
[----:B-1----:R-:W-:-:S05]  /*0250*/  @!P1 IMAD.IADD R2, R3, 0x1, R2 ;  /* 0x0000000103029824 */ /* 0x002fca00078e0202 */
[----:B0-----:R-:W-:Y:S01]  /*0260*/  @!P1 MOV R3, R2 ;  /* 0x0000000200039202 */ /* 0x001fe20000000f00 */
[----:B------:R-:W-:-:S04]  /*0270*/  NOP ;  /* 0x0000000000007918 */ /* 0x000fc80000000000 */
[----:B------:R-:W-:Y:S01]  /*0280*/  STS [R0], R3 ;  /* 0x0000000300007388 */ /* 0x000fe20000000800 */
[----:B------:R-:W-:-:S03]  /*0290*/  NOP ;  /* 0x0000000000007918 */ /* 0x000fc60000000000 */
[----:B------:R-:W0:Y:S01]  /*02a0*/  @!P0 LDS R2, [R0+0x10] ;  /* 0x0000100000028984 */ /* 0x000e220000000800 */
[----:B------:R-:W-:Y:S01]  /*02b0*/  ISETP.GT.U32.AND P1, PT, R5, 0x1, PT ;  /* 0x000000010500780c */ /* 0x000fe20003f24070 */
[----:B0-----:R-:W-:-:S04]  /*02c0*/  @!P0 IMAD.IADD R2, R3, 0x1, R2 ;  /* 0x0000000103028824 */ /* 0x001fc800078e0202 */
[----:B------:R-:W-:Y:S01]  /*02d0*/  @!P0 IMAD.MOV.U32 R3, RZ, RZ, R2 ;  /* 0x000000ffff038224 */ /* 0x000fe200078e0002 */
[----:B------:R-:W-:-:S04]  /*02e0*/  NOP ;  /* 0x0000000000007918 */ /* 0x000fc80000000000 */
[----:B------:R-:W-:Y:S01]  /*02f0*/  STS [R0], R3 ;  /* 0x0000000300007388 */ /* 0x000fe20000000800 */
[----:B------:R-:W-:-:S03]  /*0300*/  NOP ;  /* 0x0000000000007918 */ /* 0x000fc60000000000 */
[----:B------:R-:W0:Y:S01]  /*0310*/  @!P1 LDS R2, [R0+0x8] ;  /* 0x0000080000029984 */ /* 0x000e220000000800 */
[----:B------:R-:W-:Y:S01]  /*0320*/  ISETP.NE.AND P0, PT, R4, RZ, PT ;  /* 0x000000ff0400720c */ /* 0x000fe20003f05270 */
[----:B0-----:R-:W-:-:S05]  /*0330*/  @!P1 IMAD.IADD R2, R3, 0x1, R2 ;  /* 0x0000000103029824 */ /* 0x001fca00078e0202 */
[----:B------:R-:W-:Y:S01]  /*0340*/  @!P1 MOV R3, R2 ;  /* 0x0000000200039202 */ /* 0x000fe20000000f00 */
[----:B------:R-:W-:-:S04]  /*0350*/  NOP ;  /* 0x0000000000007918 */ /* 0x000fc80000000000 */
[----:B------:R-:W-:Y:S01]  /*0360*/  STS [R0], R3 ;  /* 0x0000000300007388 */ /* 0x000fe20000000800 */
[----:B------:R-:W-:-:S03]  /*0370*/  NOP ;  /* 0x0000000000007918 */ /* 0x000fc60000000000 */
[----:B------:R-:W0:Y:S02]  /*0380*/  @!P0 LDS R2, [R0+0x4] ;  /* 0x0000040000028984 */ /* 0x000e240000000800 */
[----:B0-----:R-:W-:-:S04]  /*0390*/  @!P0 IMAD.IADD R2, R3, 0x1, R2 ;  /* 0x0000000103028824 */ /* 0x001fc800078e0202 */
[----:B------:R-:W-:Y:S01]  /*03a0*/  @!P0 IMAD.MOV.U32 R3, RZ, RZ, R2 ;  /* 0x000000ffff038224 */ /* 0x000fe200078e0002 */
[----:B------:R-:W-:-:S06]  /*03b0*/  NOP ;  /* 0x0000000000007918 */ /* 0x000fcc0000000000 */
.L_x_18:
[----:B------:R-:W-:Y:S05]  /*03c0*/  @P0 EXIT ;  /* 0x000000000000094d */ /* 0x000fea0003800000 */
[----:B------:R-:W-:Y:S01]  /*03d0*/  MOV R0, 0x0 ;  /* 0x0000000000007802 */ /* 0x000fe20000000f00 */
[----:B------:R0:W-:Y:S01]  /*03e0*/  STL [R1], R3 ;  /* 0x0000000301007387 */ /* 0x0001e20000100800 */
[----:B------:R-:W1:Y:S02]  /*03f0*/  LDCU.64 UR4, c[0x4][0x8] ;  /* 0x01000100ff0477ac */ /* 0x000e640008000a00 */
[----:B------:R0:W2:Y:S01]  /*0400*/  LDC.64 R8, c[0x4][R0] ;  /* 0x0100000000087b82 */ /* 0x0000a20000000a00 */
[----:B-1----:R-:W-:Y:S01]  /*0410*/  IMAD.U32 R4, RZ, RZ, UR4 ;  /* 0x00000004ff047e24 */ /* 0x002fe2000f8e00ff */
[----:B0-----:R-:W-:-:S07]  /*0420*/  MOV R5, UR5 ;  /* 0x0000000500057c02 */ /* 0x001fce0008000f00 */
[----:B------:R-:W-:-:S07]  /*0430*/  LEPC R20, `(.L_x_1) ;  /* 0x000000001014794e */ /* 0x000fce0000000000 */
[----:B--2---:R-:W-:Y:S05]  /*0440*/  CALL.ABS.NOINC R8 ;  /* 0x0000000008007343 */ /* 0x004fea0003c00000 */
.L_x_1:
[----:B------:R-:W-:Y:S05]  /*0450*/  EXIT ;  /* 0x000000000000794d */ /* 0x000fea0003800000 */
.L_x_0:
[----:B------:R-:W-:Y:S01]  /*0460*/  BSSY B0, `(.L_x_2) ;  /* 0x0000005000007945 */ /* 0x000fe20003800000 */
[----:B------:R-:W-:-:S13]  /*0470*/  ISETP.GT.U32.AND P1, PT, R5, 0x7, PT ;  /* 0x000000070500780c */ /* 0x000fda0003f24070 */
[----:B0-----:R-:W-:Y:S05]  /*0480*/  WARPSYNC.COLLECTIVE R15, `(.L_x_3) ;  /* 0x000000000f087348 */ /* 0x001fea0003c00000 */
[----:B------:R-:W-:Y:S01]  /*0490*/  NOP ;  /* 0x0000000000007918 */ /* 0x000fe20000000000 */
[----:B0-----:R-:W-:Y:S05]  /*04a0*/  ENDCOLLECTIVE ;  /* 0x000000000000791b */ /* 0x001fea0003800000 */
.L_x_3:
[----:B------:R-:W-:Y:S05]  /*04b0*/  BSYNC B0 ;  /* 0x0000000000007941 */ /* 0x000fea0003800000 */
.L_x_2:
[----:B------:R-:W0:Y:S01]  /*04c0*/  @!P1 LDS R2, [R0+0x20] ;  /* 0x0000200000029984 */ /* 0x000e220000000800 */
[----:B------:R-:W-:Y:S01]  /*04d0*/  BSSY B0, `(.L_x_4) ;  /* 0x0000007000007945 */ /* 0x000fe20003800000 */
[----:B------:R-:W-:Y:S01]  /*04e0*/  ISETP.GT.U32.AND P0, PT, R5, 0x3, PT ;  /* 0x000000030500780c */ /* 0x000fe20003f04070 */
[----:B0-----:R-:W-:-:S04]  /*04f0*/  @!P1 IMAD.IADD R2, R3, 0x1, R2 ;  /* 0x0000000103029824 */ /* 0x001fc800078e0202 */
[----:B------:R-:W-:-:S08]  /*0500*/  @!P1 IMAD.MOV.U32 R3, RZ, RZ, R2 ;  /* 0x000000ffff039224 */ /* 0x000fd000078e0002 */
[----:B------:R-:W-:Y:S05]  /*0510*/  WARPSYNC.COLLECTIVE R15, `(.L_x_5) ;  /* 0x000000000f087348 */ /* 0x000fea0003c00000 */
[----:B------:R-:W-:Y:S01]  /*0520*/  NOP ;  /* 0x0000000000007918 */ /* 0x000fe20000000000 */
[----:B------:R-:W-:Y:S05]  /*0530*/  ENDCOLLECTIVE ;  /* 0x000000000000791b */ /* 0x000fea0003800000 */
.L_x_5:
[----:B------:R-:W-:Y:S05]  /*0540*/  BSYNC B0 ;  /* 0x0000000000007941 */ /* 0x000fea0003800000 */
.L_x_4:
[----:B------:R0:W-:Y:S01]  /*0550*/  STS [R0], R3 ;  /* 0x0000000300007388 */ /* 0x0001e20000000800 */
[----:B------:R-:W-:Y:S01]  /*0560*/  BSSY B0, `(.L_x_6) ;  /* 0x0000004000007945 */ /* 0x000fe20003800000 */
[----:B0-----:R-:W-:Y:S05]  /*0570*/  WARPSYNC.COLLECTIVE R15, `(.L_x_7) ;  /* 0x000000000f087348 */ /* 0x001fea0003c00000 */
[----:B------:R-:W-:Y:S01]  /*0580*/  NOP ;  /* 0x0000000000007918 */ /* 0x000fe20000000000 */
[----:B0-----:R-:W-:Y:S05]  /*0590*/  ENDCOLLECTIVE ;  /* 0x000000000000791b */ /* 0x001fea0003800000 */
.L_x_7:
[----:B------:R-:W-:Y:S05]  /*05a0*/  BSYNC B0 ;  /* 0x0000000000007941 */ /* 0x000fea0003800000 */
.L_x_6:
[----:B------:R-:W0:Y:S01]  /*05b0*/  @!P0 LDS R2, [R0+0x10] ;  /* 0x0000100000028984 */ /* 0x000e220000000800 */
[----:B------:R-:W-:Y:S01]  /*05c0*/  BSSY B0, `(.L_x_8) ;  /* 0x0000007000007945 */ /* 0x000fe20003800000 */
[----:B------:R-:W-:Y:S01]  /*05d0*/  ISETP.GT.U32.AND P1, PT, R5, 0x1, PT ;  /* 0x000000010500780c */ /* 0x000fe20003f24070 */
[----:B0-----:R-:W-:-:S05]  /*05e0*/  @!P0 IMAD.IADD R2, R3, 0x1, R2 ;  /* 0x0000000103028824 */ /* 0x001fca00078e0202 */
[----:B------:R-:W-:-:S07]  /*05f0*/  @!P0 MOV R3, R2 ;  /* 0x0000000200038202 */ /* 0x000fce0000000f00 */
[----:B------:R-:W-:Y:S05]  /*0600*/  WARPSYNC.COLLECTIVE R15, `(.L_x_9) ;  /* 0x000000000f087348 */ /* 0x000fea0003c00000 */
[----:B------:R-:W-:Y:S01]  /*0610*/  NOP ;  /* 0x0000000000007918 */ /* 0x000fe20000000000 */
[----:B------:R-:W-:Y:S05]  /*0620*/  ENDCOLLECTIVE ;  /* 0x000000000000791b */ /* 0x000fea0003800000 */
.L_x_9:
[----:B------:R-:W-:Y:S05]  /*0630*/  BSYNC B0 ;  /* 0x0000000000007941 */ /* 0x000fea0003800000 */
.L_x_8:
[----:B------:R0:W-:Y:S01]  /*0640*/  STS [R0], R3 ;  /* 0x0000000300007388 */ /* 0x0001e20000000800 */
[----:B------:R-:W-:Y:S01]  /*0650*/  BSSY B0, `(.L_x_10) ;  /* 0x0000004000007945 */ /* 0x000fe20003800000 */
[----:B0-----:R-:W-:Y:S05]  /*0660*/  WARPSYNC.COLLECTIVE R15, `(.L_x_11) ;  /* 0x000000000f087348 */ /* 0x001fea0003c00000 */
[----:B------:R-:W-:Y:S01]  /*0670*/  NOP ;  /* 0x0000000000007918 */ /* 0x000fe20000000000 */
[----:B0-----:R-:W-:Y:S05]  /*0680*/  ENDCOLLECTIVE ;  /* 0x000000000000791b */ /* 0x001fea0003800000 */
.L_x_11:
[----:B------:R-:W-:Y:S05]  /*0690*/  BSYNC B0 ;  /* 0x0000000000007941 */ /* 0x000fea0003800000 */
.L_x_10:
[----:B------:R-:W0:Y:S01]  /*06a0*/  @!P1 LDS R2, [R0+0x8] ;  /* 0x0000080000029984 */ /* 0x000e220000000800 */
[----:B------:R-:W-:Y:S01]  /*06b0*/  BSSY B0, `(.L_x_12) ;  /* 0x0000007000007945 */ /* 0x000fe20003800000 */
[----:B------:R-:W-:Y:S01]  /*06c0*/  ISETP.NE.AND P0, PT, R4, RZ, PT ;  /* 0x000000ff0400720c */ /* 0x000fe20003f05270 */
[----:B0-----:R-:W-:-:S04]  /*06d0*/  @!P1 IMAD.IADD R2, R3, 0x1, R2 ;  /* 0x0000000103029824 */ /* 0x001fc800078e0202 */
[----:B------:R-:W-:-:S08]  /*06e0*/  @!P1 IMAD.MOV.U32 R3, RZ, RZ, R2 ;  /* 0x000000ffff039224 */ /* 0x000fd000078e0002 */
[----:B------:R-:W-:Y:S05]  /*06f0*/  WARPSYNC.COLLECTIVE R15, `(.L_x_13) ;  /* 0x000000000f087348 */ /* 0x000fea0003c00000 */
[----:B------:R-:W-:Y:S01]  /*0700*/  NOP ;  /* 0x0000000000007918 */ /* 0x000fe20000000000 */
[----:B------:R-:W-:Y:S05]  /*0710*/  ENDCOLLECTIVE ;  /* 0x000000000000791b */ /* 0x000fea0003800000 */
.L_x_13:
[----:B------:R-:W-:Y:S05]  /*0720*/  BSYNC B0 ;  /* 0x0000000000007941 */ /* 0x000fea0003800000 */
.L_x_12:
[----:B------:R0:W-:Y:S01]  /*0730*/  STS [R0], R3 ;  /* 0x0000000300007388 */ /* 0x0001e20000000800 */
[----:B------:R-:W-:Y:S01]  /*0740*/  BSSY B0, `(.L_x_14) ;  /* 0x0000004000007945 */ /* 0x000fe20003800000 */
[----:B0-----:R-:W-:Y:S05]  /*0750*/  WARPSYNC.COLLECTIVE R15, `(.L_x_15) ;  /* 0x000000000f087348 */ /* 0x001fea0003c00000 */
[----:B------:R-:W-:Y:S01]  /*0760*/  NOP ;  /* 0x0000000000007918 */ /* 0x000fe20000000000 */
[----:B0-----:R-:W-:Y:S05]  /*0770*/  ENDCOLLECTIVE ;  /* 0x000000000000791b */ /* 0x001fea0003800000 */
.L_x_15:
[----:B------:R-:W-:Y:S05]  /*0780*/  BSYNC B0 ;  /* 0x0000000000007941 */ /* 0x000fea0003800000 */
.L_x_14:
[----:B------:R-:W0:Y:S01]  /*0790*/  @!P0 LDS R2, [R0+0x4] ;  /* 0x0000040000028984 */ /* 0x000e220000000800 */
[----:B------:R-:W-:Y:S01]  /*07a0*/  BSSY B0, `(.L_x_16) ;  /* 0x0000006000007945 */ /* 0x000fe20003800000 */
[----:B0-----:R-:W-:-:S05]  /*07b0*/  @!P0 IADD3 R2, PT, PT, R3, R2, RZ ;  /* 0x0000000203028210 */ /* 0x001fca0007ffe0ff */
[----:B------:R-:W-:-:S07]  /*07c0*/  @!P0 IMAD.MOV.U32 R3, RZ, RZ, R2 ;  /* 0x000000ffff038224 */ /* 0x000fce00078e0002 */
[----:B------:R-:W-:Y:S05]  /*07d0*/  WARPSYNC.COLLECTIVE R15, `(.L_x_17) ;  /* 0x000000000f087348 */ /* 0x000fea0003c00000 */
[----:B------:R-:W-:Y:S01]  /*07e0*/  NOP ;  /* 0x0000000000007918 */ /* 0x000fe20000000000 */
[----:B------:R-:W-:Y:S05]  /*07f0*/  ENDCOLLECTIVE ;  /* 0x000000000000791b */ /* 0x000fea0003800000 */
.L_x_17:
[----:B------:R-:W-:Y:S05]  /*0800*/  BSYNC B0 ;  /* 0x0000000000007941 */ /* 0x000fea0003800000 */
.L_x_16:
[----:B------:R-:W-:Y:S05]  /*0810*/  BRA `(.L_x_18) ;  /* 0xfffffff800e87947 */ /* 0x000fea000383ffff */
.L_x_19:
[----:B------:R-:W-:-:S00]  /*0820*/  BRA `(.L_x_19) ;  /* 0xfffffffc00fc7947 */ /* 0x000fc0000383ffff */
[----:B------:R-:W-:-:S00]  /*0830*/  NOP ;  /* 0x0000000000007918 */ /* 0x000fc00000000000 */
        /* <DEDUP_REMOVED lines=12> */
.L_x_20:


//--------------------- .nv.global.init           --------------------------
	.section	.nv.global.init,"aw",@progbits
.nv.global.init:
	.type		$str,@object
	.size		$str,(.L_0 - $str)
$str:
        /*0000*/ 	.byte	0x67, 0x72, 0x6f, 0x75, 0x70, 0x20, 0x70, 0x61, 0x72, 0x74, 0x69, 0x61, 0x6c, 0x20, 0x73, 0x75
        /*0010*/ 	.byte	0x6d, 0x3a, 0x20, 0x25, 0x64, 0x0a, 0x00
.L_0:


//--------------------- .nv.shared._Z16my_reduce_kernelPi --------------------------
	.section	.nv.shared._Z16my_reduce_kernelPi,"aw",@nobits
	.sectionflags	@""
	.align	4
.nv.shared._Z16my_reduce_kernelPi:
	.zero		2048


//--------------------- .nv.shared.reserved.0     --------------------------
	.section	.nv.shared.reserved.0,"aw",@nobits
	.weak		__nv_reservedSMEM_offset_0_alias
	.size		__nv_reservedSMEM_offset_0_alias, 0, 64
	.other		__nv_reservedSMEM_offset_0_alias,@"STO_CUDA_RESERVED_SHARED STV_DEFAULT"
__nv_reservedSMEM_offset_0_alias:
	.zero		0
	.zero		64


//--------------------- .nv.constant0._Z16my_reduce_kernelPi --------------------------
	.section	.nv.constant0._Z16my_reduce_kernelPi,"a",@progbits
	.sectionflags	@""
	.align	4
.nv.constant0._Z16my_reduce_kernelPi:
	.zero		904


//--------------------- SYMBOLS --------------------------

	.type		.nv.reservedSmem.offset0,@object
	.size		.nv.reservedSmem.offset0,0x4
	.type		.nv.reservedSmem.cap,@object
	.size		.nv.reservedSmem.cap,0x4
	.type		vprintf,@function
